	.headerflags	@"EF_CUDA_TEXMODE_UNIFIED EF_CUDA_64BIT_ADDRESS EF_CUDA_ACCELERATORS EF_CUDA_SM90 EF_CUDA_VIRTUAL_SM(EF_CUDA_SM90)"
	.elftype	@"ET_EXEC"


//--------------------- .nv.info                  --------------------------
	.section	.nv.info,"",@"SHT_CUDA_INFO"
	.align	4


	//----- nvinfo : EIATTR_REGCOUNT
	.align		4
        /*0000*/ 	.byte	0x04, 0x2f
        /*0002*/ 	.short	(.L_2 - .L_1)
	.align		4
.L_1:
        /*0004*/ 	.word	index@(triton_poi_fused_clone_13)
        /*0008*/ 	.word	0x00000020


	//----- nvinfo : EIATTR_MIN_STACK_SIZE
	.align		4
.L_2:
        /*000c*/ 	.byte	0x04, 0x12
        /*000e*/ 	.short	(.L_4 - .L_3)
	.align		4
.L_3:
        /*0010*/ 	.word	index@(triton_poi_fused_clone_13)
        /*0014*/ 	.word	0x00000000


	//----- nvinfo : EIATTR_FRAME_SIZE
	.align		4
.L_4:
        /*0018*/ 	.byte	0x04, 0x11
        /*001a*/ 	.short	(.L_6 - .L_5)
	.align		4
.L_5:
        /*001c*/ 	.word	index@(triton_poi_fused_clone_13)
        /*0020*/ 	.word	0x00000000


	//----- nvinfo : EIATTR_MIN_STACK_SIZE
	.align		4
.L_6:
        /*0024*/ 	.byte	0x04, 0x12
        /*0026*/ 	.short	(.L_8 - .L_7)
	.align		4
.L_7:
        /*0028*/ 	.word	index@(triton_poi_fused_clone_13)
        /*002c*/ 	.word	0x00000000
.L_8:


//--------------------- .nv.info.triton_poi_fused_clone_13 --------------------------
	.section	.nv.info.triton_poi_fused_clone_13,"",@"SHT_CUDA_INFO"
	.sectionflags	@""
	.align	4


	//----- nvinfo : EIATTR_CUDA_API_VERSION
	.align		4
        /*0000*/ 	.byte	0x04, 0x37
        /*0002*/ 	.short	(.L_10 - .L_9)
.L_9:
        /*0004*/ 	.word	0x0000007c


	//----- nvinfo : EIATTR_KPARAM_INFO
	.align		4
.L_10:
        /*0008*/ 	.byte	0x04, 0x17
        /*000a*/ 	.short	(.L_12 - .L_11)
.L_11:
        /*000c*/ 	.word	0x00000000
        /*0010*/ 	.short	0x0007
        /*0012*/ 	.short	0x0034
        /*0014*/ 	.byte	0x00, 0xf0, 0x11, 0x00


	//----- nvinfo : EIATTR_KPARAM_INFO
	.align		4
.L_12:
        /*0018*/ 	.byte	0x04, 0x17
        /*001a*/ 	.short	(.L_14 - .L_13)
.L_13:
        /*001c*/ 	.word	0x00000000
        /*0020*/ 	.short	0x0006
        /*0022*/ 	.short	0x0030
        /*0024*/ 	.byte	0x00, 0xf0, 0x11, 0x00


	//----- nvinfo : EIATTR_KPARAM_INFO
	.align		4
.L_14:
        /*0028*/ 	.byte	0x04, 0x17
        /*002a*/ 	.short	(.L_16 - .L_15)
.L_15:
        /*002c*/ 	.word	0x00000000
        /*0030*/ 	.short	0x0005
        /*0032*/ 	.short	0x0028
        /*0034*/ 	.byte	0x00, 0xf4, 0x21, 0x00


	//----- nvinfo : EIATTR_KPARAM_INFO
	.align		4
.L_16:
        /*0038*/ 	.byte	0x04, 0x17
        /*003a*/ 	.short	(.L_18 - .L_17)
.L_17:
        /*003c*/ 	.word	0x00000000
        /*0040*/ 	.short	0x0004
        /*0042*/ 	.short	0x0020
        /*0044*/ 	.byte	0x00, 0xf4, 0x21, 0x00


	//----- nvinfo : EIATTR_KPARAM_INFO
	.align		4
.L_18:
        /*0048*/ 	.byte	0x04, 0x17
        /*004a*/ 	.short	(.L_20 - .L_19)
.L_19:
        /*004c*/ 	.word	0x00000000
        /*0050*/ 	.short	0x0003
        /*0052*/ 	.short	0x0018
        /*0054*/ 	.byte	0x00, 0xf4, 0x21, 0x00


	//----- nvinfo : EIATTR_KPARAM_INFO
	.align		4
.L_20:
        /*0058*/ 	.byte	0x04, 0x17
        /*005a*/ 	.short	(.L_22 - .L_21)
.L_21:
        /*005c*/ 	.word	0x00000000
        /*0060*/ 	.short	0x0002
        /*0062*/ 	.short	0x0010
        /*0064*/ 	.byte	0x00, 0xf4, 0x21, 0x00


	//----- nvinfo : EIATTR_KPARAM_INFO
	.align		4
.L_22:
        /*0068*/ 	.byte	0x04, 0x17
        /*006a*/ 	.short	(.L_24 - .L_23)
.L_23:
        /*006c*/ 	.word	0x00000000
        /*0070*/ 	.short	0x0001
        /*0072*/ 	.short	0x0008
        /*0074*/ 	.byte	0x00, 0xf4, 0x21, 0x00


	//----- nvinfo : EIATTR_KPARAM_INFO
	.align		4
.L_24:
        /*0078*/ 	.byte	0x04, 0x17
        /*007a*/ 	.short	(.L_26 - .L_25)
.L_25:
        /*007c*/ 	.word	0x00000000
        /*0080*/ 	.short	0x0000
        /*0082*/ 	.short	0x0000
        /*0084*/ 	.byte	0x00, 0xf4, 0x21, 0x00


	//----- nvinfo : EIATTR_SPARSE_MMA_MASK
	.align		4
.L_26:
        /*0088*/ 	.byte	0x03, 0x50
        /*008a*/ 	.short	0x0000


	//----- nvinfo : EIATTR_MAXREG_COUNT
	.align		4
        /*008c*/ 	.byte	0x03, 0x1b
        /*008e*/ 	.short	0x00ff


	//----- nvinfo : EIATTR_EXIT_INSTR_OFFSETS
	.align		4
        /*0090*/ 	.byte	0x04, 0x1c
        /*0092*/ 	.short	(.L_28 - .L_27)


	//   ....[0]....
.L_27:
        /*0094*/ 	.word	0x00000850


	//   ....[1]....
        /*0098*/ 	.word	0x00000870


	//----- nvinfo : EIATTR_REQNTID
	.align		4
.L_28:
        /*009c*/ 	.byte	0x04, 0x10
        /*009e*/ 	.short	(.L_30 - .L_29)
.L_29:
        /*00a0*/ 	.word	0x00000080
        /*00a4*/ 	.word	0x00000001
        /*00a8*/ 	.word	0x00000001


	//----- nvinfo : EIATTR_CBANK_PARAM_SIZE
	.align		4
.L_30:
        /*00ac*/ 	.byte	0x03, 0x19
        /*00ae*/ 	.short	0x0038


	//----- nvinfo : EIATTR_PARAM_CBANK
	.align		4
        /*00b0*/ 	.byte	0x04, 0x0a
        /*00b2*/ 	.short	(.L_32 - .L_31)
	.align		4
.L_31:
        /*00b4*/ 	.word	index@(.nv.constant0.triton_poi_fused_clone_13)
        /*00b8*/ 	.short	0x0210
        /*00ba*/ 	.short	0x0038


	//----- nvinfo : EIATTR_SW_WAR
	.align		4
.L_32:
        /*00bc*/ 	.byte	0x04, 0x36
        /*00be*/ 	.short	(.L_34 - .L_33)
.L_33:
        /*00c0*/ 	.word	0x00000008
.L_34:


//--------------------- .nv.callgraph             --------------------------
	.section	.nv.callgraph,"",@"SHT_CUDA_CALLGRAPH"
	.align	4
	.sectionentsize	8
	.align		4
        /*0000*/ 	.word	0x00000000
	.align		4
        /*0004*/ 	.word	0xffffffff
	.align		4
        /*0008*/ 	.word	0x00000000
	.align		4
        /*000c*/ 	.word	0xfffffffe
	.align		4
        /*0010*/ 	.word	0x00000000
	.align		4
        /*0014*/ 	.word	0xfffffffd
	.align		4
        /*0018*/ 	.word	0x00000000
	.align		4
        /*001c*/ 	.word	0xfffffffc


//--------------------- .nv.constant4             --------------------------
	.section	.nv.constant4,"a",@progbits
	.align	8
	.align		8
.nv.constant4:
        /*0000*/ 	.dword	_$_str


//--------------------- .text.triton_poi_fused_clone_13 --------------------------
	.section	.text.triton_poi_fused_clone_13,"ax",@progbits
	.sectionflags	@"SHF_BARRIERS=1"
	.align	128
        .global         triton_poi_fused_clone_13
        .type           triton_poi_fused_clone_13,@function
        .size           triton_poi_fused_clone_13,(.L_x_1 - triton_poi_fused_clone_13)
        .other          triton_poi_fused_clone_13,@"STO_CUDA_ENTRY STV_DEFAULT"
triton_poi_fused_clone_13:
.text.triton_poi_fused_clone_13:
[----:B------:R-:W0:Y:S01]  /*0000*/  LDC R1, c[0x0][0x28] ;  /* 0x00000a00ff017b82 */ /* 0x000e220000000800 */
[----:B------:R-:W1:Y:S07]  /*0010*/  S2R R0, SR_TID.X ;  /* 0x0000000000007919 */ /* 0x000e6e0000002100 */
[----:B------:R-:W2:Y:S01]  /*0020*/  LDC.64 R4, c[0x0][0x210] ;  /* 0x00008400ff047b82 */ /* 0x000ea20000000a00 */
[----:B------:R-:W-:Y:S01]  /*0030*/  ULDC.64 UR6, c[0x0][0x208] ;  /* 0x0000820000067ab9 */ /* 0x000fe20000000a00 */
[----:B------:R-:W3:Y:S01]  /*0040*/  S2R R14, SR_CTAID.Y ;  /* 0x00000000000e7919 */ /* 0x000ee20000002600 */
[----:B------:R-:W4:Y:S01]  /*0050*/  S2R R15, SR_CTAID.X ;  /* 0x00000000000f7919 */ /* 0x000f220000002500 */
[----:B-1----:R-:W-:Y:S01]  /*0060*/  IMAD.SHL.U32 R7, R0, 0x2, RZ ;  /* 0x0000000200077824 */ /* 0x002fe200078e00ff */
[----:B---3--:R-:W-:-:S04]  /*0070*/  SHF.R.S32.HI R21, RZ, 0x17, R14 ;  /* 0x00000017ff157819 */ /* 0x008fc8000001140e */
[----:B------:R-:W-:Y:S02]  /*0080*/  LOP3.LUT R7, R7, 0xfe, RZ, 0xc0, !PT ;  /* 0x000000fe07077812 */ /* 0x000fe400078ec0ff */
[----:B------:R-:W-:Y:S01]  /*0090*/  SGXT R21, R21, 0x1 ;  /* 0x000000011515781a */ /* 0x000fe20000000200 */
[----:B----4-:R-:W-:Y:S01]  /*00a0*/  IMAD.SHL.U32 R20, R15, 0x2, RZ ;  /* 0x000000020f147824 */ /* 0x010fe200078e00ff */
[--C-:B------:R-:W-:Y:S02]  /*00b0*/  PRMT R2, R7, 0x6540, R14.reuse ;  /* 0x0000654007027816 */ /* 0x100fe4000000000e */
[----:B------:R-:W-:Y:S02]  /*00c0*/  SHF.R.U32.HI R6, RZ, 0x17, R14 ;  /* 0x00000017ff067819 */ /* 0x000fe4000001160e */
[CC--:B------:R-:W-:Y:S02]  /*00d0*/  LEA.HI R3, R21.reuse, R2.reuse, RZ, 0x2 ;  /* 0x0000000215037211 */ /* 0x0c0fe400078f10ff */
[----:B------:R-:W-:-:S02]  /*00e0*/  LEA.HI R10, R21, R2, RZ, 0x3 ;  /* 0x00000002150a7211 */ /* 0x000fc400078f18ff */
[----:B------:R-:W-:Y:S02]  /*00f0*/  SHF.R.S32.HI R8, RZ, 0x2, R3 ;  /* 0x00000002ff087819 */ /* 0x000fe40000011403 */
[----:B------:R-:W-:Y:S01]  /*0100*/  SGXT.U32 R6, R6, 0x1 ;  /* 0x000000010606781a */ /* 0x000fe20000000000 */
[----:B------:R-:W-:Y:S01]  /*0110*/  IMAD.SHL.U32 R10, R10, 0x2, RZ ;  /* 0x000000020a0a7824 */ /* 0x000fe200078e00ff */
[----:B------:R-:W-:Y:S02]  /*0120*/  LEA.HI R9, R3, R8, RZ, 0x1 ;  /* 0x0000000803097211 */ /* 0x000fe400078f08ff */
[----:B------:R-:W-:Y:S02]  /*0130*/  SHF.R.S32.HI R3, RZ, 0x1, R2 ;  /* 0x00000001ff037819 */ /* 0x000fe40000011402 */
[----:B------:R-:W-:Y:S02]  /*0140*/  LOP3.LUT R9, R9, 0x7ffffffe, RZ, 0xc0, !PT ;  /* 0x7ffffffe09097812 */ /* 0x000fe400078ec0ff */
[----:B------:R-:W-:Y:S01]  /*0150*/  LOP3.LUT R10, R10, 0xfffffff0, RZ, 0xc0, !PT ;  /* 0xfffffff00a0a7812 */ /* 0x000fe200078ec0ff */
[----:B------:R-:W-:Y:S01]  /*0160*/  IMAD.IADD R6, R3, 0x1, R6 ;  /* 0x0000000103067824 */ /* 0x000fe200078e0206 */
[----:B------:R-:W-:Y:S01]  /*0170*/  ISETP.GE.AND P0, PT, R2, 0x100, PT ;  /* 0x000001000200780c */ /* 0x000fe20003f06270 */
[----:B------:R-:W-:-:S02]  /*0180*/  IMAD.IADD R9, R8, 0x1, -R9 ;  /* 0x0000000108097824 */ /* 0x000fc400078e0a09 */
[----:B------:R-:W-:Y:S01]  /*0190*/  VIADD R2, R20, 0x1 ;  /* 0x0000000114027836 */ /* 0x000fe20000000000 */
[----:B------:R-:W-:Y:S02]  /*01a0*/  LOP3.LUT R6, R6, 0xfffffffe, RZ, 0xc0, !PT ;  /* 0xfffffffe06067812 */ /* 0x000fe400078ec0ff */
[----:B------:R-:W-:Y:S02]  /*01b0*/  LEA R10, R9, R10, 0x1 ;  /* 0x0000000a090a7211 */ /* 0x000fe400078e08ff */
[----:B------:R-:W-:Y:S01]  /*01c0*/  ISETP.LT.AND P1, PT, R20, 0x2, !P0 ;  /* 0x000000021400780c */ /* 0x000fe20004721270 */
[----:B------:R-:W-:Y:S01]  /*01d0*/  IMAD.IADD R6, R3, 0x1, -R6 ;  /* 0x0000000103067824 */ /* 0x000fe200078e0a06 */
[----:B------:R-:W-:Y:S01]  /*01e0*/  ISETP.LT.AND P0, PT, R2, 0x2, !P0 ;  /* 0x000000020200780c */ /* 0x000fe20004701270 */
[----:B------:R-:W-:Y:S01]  /*01f0*/  IMAD R3, R15, 0x8, R10 ;  /* 0x000000080f037824 */ /* 0x000fe200078e020a */
[----:B------:R-:W1:Y:S03]  /*0200*/  S2UR UR5, SR_CgaCtaId ;  /* 0x00000000000579c3 */ /* 0x000e660000008800 */
[----:B------:R-:W-:Y:S01]  /*0210*/  IMAD R13, R6, 0x8, R3 ;  /* 0x00000008060d7824 */ /* 0x000fe200078e0203 */
[----:B------:R-:W-:-:S04]  /*0220*/  CS2R R2, SRZ ;  /* 0x0000000000027805 */ /* 0x000fc8000001ff00 */
[----:B------:R-:W-:Y:S01]  /*0230*/  IADD3 R9, R13, 0x4, RZ ;  /* 0x000000040d097810 */ /* 0x000fe20007ffe0ff */
[--C-:B--2---:R-:W-:Y:S01]  /*0240*/  IMAD.WIDE R12, R13, 0x4, R4.reuse ;  /* 0x000000040d0c7825 */ /* 0x104fe200078e0204 */
[----:B------:R-:W-:Y:S01]  /*0250*/  UMOV UR4, 0x400 ;  /* 0x0000040000047882 */ /* 0x000fe20000000000 */
[----:B------:R-:W-:Y:S01]  /*0260*/  LOP3.LUT R17, R0, 0x7f, RZ, 0xc0, !PT ;  /* 0x0000007f00117812 */ /* 0x000fe200078ec0ff */
[----:B------:R-:W2:Y:S01]  /*0270*/  LDC.64 R10, c[0x0][0x220] ;  /* 0x00008800ff0a7b82 */ /* 0x000ea20000000a00 */
[----:B------:R-:W-:Y:S01]  /*0280*/  IMAD.WIDE R4, R9, 0x4, R4 ;  /* 0x0000000409047825 */ /* 0x000fe200078e0204 */
[----:B------:R-:W3:Y:S01]  /*0290*/  @P1 LDG.E.EL.64 R2, desc[UR6][R12.64] ;  /* 0x000000060c021981 */ /* 0x000ee2000c2e1b00 */
[----:B------:R-:W-:-:S06]  /*02a0*/  CS2R R8, SRZ ;  /* 0x0000000000087805 */ /* 0x000fcc000001ff00 */
[----:B------:R4:W5:Y:S01]  /*02b0*/  @P0 LDG.E.EL.64 R8, desc[UR6][R4.64] ;  /* 0x0000000604080981 */ /* 0x000962000c2e1b00 */
[C---:B------:R-:W-:Y:S01]  /*02c0*/  LOP3.LUT R0, R17.reuse, 0x80, RZ, 0xfc, !PT ;  /* 0x0000008011007812 */ /* 0x040fe200078efcff */
[----:B------:R-:W-:Y:S01]  /*02d0*/  IMAD.SHL.U32 R18, R14, 0x100, RZ ;  /* 0x000001000e127824 */ /* 0x000fe200078e00ff */
[----:B-1----:R-:W-:Y:S01]  /*02e0*/  UPRMT UR4, UR5, 0x654, UR4 ;  /* 0x0000065405047896 */ /* 0x002fe20008000004 */
[----:B------:R-:W-:-:S03]  /*02f0*/  PRMT R14, R17, 0x6540, R14 ;  /* 0x00006540110e7816 */ /* 0x000fc6000000000e */
[----:B------:R-:W-:Y:S02]  /*0300*/  LOP3.LUT R18, R18, 0x80, R17, 0xfe, !PT ;  /* 0x0000008012127812 */ /* 0x000fe400078efe11 */
[----:B------:R-:W-:Y:S01]  /*0310*/  LEA R22, R7, UR4, 0x3 ;  /* 0x0000000407167c11 */ /* 0x000fe2000f8e18ff */
[----:B----4-:R-:W1:Y:S01]  /*0320*/  LDC.64 R4, c[0x0][0x230] ;  /* 0x00008c00ff047b82 */ /* 0x010e620000000a00 */
[----:B------:R-:W-:Y:S01]  /*0330*/  LEA R12, R17, UR4, 0x3 ;  /* 0x00000004110c7c11 */ /* 0x000fe2000f8e18ff */
[----:B------:R-:W-:Y:S01]  /*0340*/  IMAD.MOV.U32 R17, RZ, RZ, RZ ;  /* 0x000000ffff117224 */ /* 0x000fe200078e00ff */
[----:B------:R-:W-:Y:S01]  /*0350*/  LEA R13, R0, UR4, 0x3 ;  /* 0x00000004000d7c11 */ /* 0x000fe2000f8e18ff */
[----:B------:R-:W-:Y:S01]  /*0360*/  IMAD.MOV.U32 R0, RZ, RZ, RZ ;  /* 0x000000ffff007224 */ /* 0x000fe200078e00ff */
[----:B------:R-:W-:Y:S02]  /*0370*/  LEA.HI R23, R21, R14, RZ, 0x6 ;  /* 0x0000000e15177211 */ /* 0x000fe400078f30ff */
[----:B------:R-:W-:Y:S01]  /*0380*/  ISETP.GE.AND P0, PT, R14, 0x100, PT ;  /* 0x000001000e00780c */ /* 0x000fe20003f06270 */
[----:B------:R-:W4:Y:S01]  /*0390*/  LDC.64 R6, c[0x0][0x218] ;  /* 0x00008600ff067b82 */ /* 0x000f220000000a00 */
[----:B------:R-:W-:-:S02]  /*03a0*/  SHF.R.S32.HI R23, RZ, 0x6, R23 ;  /* 0x00000006ff177819 */ /* 0x000fc40000011417 */
[C---:B------:R-:W-:Y:S02]  /*03b0*/  LEA.HI R25, R21.reuse, R18, RZ, 0x6 ;  /* 0x0000001215197211 */ /* 0x040fe400078f30ff */
[----:B------:R-:W-:Y:S02]  /*03c0*/  ISETP.GE.AND P1, PT, R18, 0x100, PT ;  /* 0x000001001200780c */ /* 0x000fe40003f26270 */
[----:B------:R-:W-:Y:S02]  /*03d0*/  SHF.R.S32.HI R25, RZ, 0x6, R25 ;  /* 0x00000006ff197819 */ /* 0x000fe40000011419 */
[C---:B------:R-:W-:Y:S01]  /*03e0*/  LEA.HI R29, R21.reuse, R14, RZ, 0x3 ;  /* 0x0000000e151d7211 */ /* 0x040fe200078f18ff */
[----:B------:R-:W-:Y:S01]  /*03f0*/  HFMA2.MMA R24, -RZ, RZ, 0, 0 ;  /* 0x00000000ff187435 */ /* 0x000fe200000001ff */
[----:B------:R-:W-:Y:S02]  /*0400*/  LEA.HI R21, R21, R18, RZ, 0x3 ;  /* 0x0000001215157211 */ /* 0x000fe400078f18ff */
[----:B------:R-:W-:-:S02]  /*0410*/  SHF.R.S32.HI R29, RZ, 0x3, R29 ;  /* 0x00000003ff1d7819 */ /* 0x000fc4000001141d */
[----:B------:R-:W-:Y:S02]  /*0420*/  SHF.R.S32.HI R21, RZ, 0x3, R21 ;  /* 0x00000003ff157819 */ /* 0x000fe40000011415 */
[----:B------:R-:W-:Y:S02]  /*0430*/  LEA.HI R26, R29, R29, RZ, 0x3 ;  /* 0x0000001d1d1a7211 */ /* 0x000fe400078f18ff */
[----:B------:R-:W-:Y:S02]  /*0440*/  LEA.HI R27, R21, R21, RZ, 0x3 ;  /* 0x00000015151b7211 */ /* 0x000fe400078f18ff */
[----:B------:R-:W-:Y:S02]  /*0450*/  LOP3.LUT R26, R26, 0xfffffff8, RZ, 0xc0, !PT ;  /* 0xfffffff81a1a7812 */ /* 0x000fe400078ec0ff */
[----:B------:R-:W-:-:S03]  /*0460*/  LOP3.LUT R28, R27, 0xfffffff8, RZ, 0xc0, !PT ;  /* 0xfffffff81b1c7812 */ /* 0x000fc600078ec0ff */
[----:B------:R-:W-:Y:S01]  /*0470*/  IMAD.IADD R29, R29, 0x1, -R26 ;  /* 0x000000011d1d7824 */ /* 0x000fe200078e0a1a */
[----:B------:R-:W-:Y:S01]  /*0480*/  CS2R R26, SRZ ;  /* 0x00000000001a7805 */ /* 0x000fe2000001ff00 */
[----:B------:R-:W-:Y:S01]  /*0490*/  IMAD.IADD R21, R21, 0x1, -R28 ;  /* 0x0000000115157824 */ /* 0x000fe200078e0a1c */
[----:B---3--:R-:W-:Y:S04]  /*04a0*/  STS [R22], R2 ;  /* 0x0000000216007388 */ /* 0x008fe80000000800 */
[----:B------:R3:W-:Y:S01]  /*04b0*/  STS [R22+0x8], R3 ;  /* 0x0000080316007388 */ /* 0x0007e20000000800 */
[----:B------:R-:W-:Y:S08]  /*04c0*/  BAR.SYNC.DEFER_BLOCKING 0x0 ;  /* 0x0000000000007b1d */ /* 0x000ff00000010000 */
[----:B---3--:R-:W3:Y:S01]  /*04d0*/  LDC.64 R2, c[0x0][0x228] ;  /* 0x00008a00ff027b82 */ /* 0x008ee20000000a00 */
[----:B------:R-:W-:Y:S04]  /*04e0*/  LDS R19, [R12] ;  /* 0x000000000c137984 */ /* 0x000fe80000000800 */
[----:B------:R-:W-:Y:S03]  /*04f0*/  LDS R16, [R13] ;  /* 0x000000000d107984 */ /* 0x000fe60000000800 */
[----:B------:R-:W-:Y:S06]  /*0500*/  BAR.SYNC.DEFER_BLOCKING 0x0 ;  /* 0x0000000000007b1d */ /* 0x000fec0000010000 */
[----:B-----5:R-:W-:Y:S04]  /*0510*/  STS [R22], R8 ;  /* 0x0000000816007388 */ /* 0x020fe80000000800 */
[----:B------:R2:W-:Y:S01]  /*0520*/  STS [R22+0x8], R9 ;  /* 0x0000080916007388 */ /* 0x0005e20000000800 */
[----:B------:R-:W-:Y:S01]  /*0530*/  BAR.SYNC.DEFER_BLOCKING 0x0 ;  /* 0x0000000000007b1d */ /* 0x000fe20000010000 */
[----:B--2---:R-:W-:-:S04]  /*0540*/  IMAD.WIDE R8, R23, 0x4, R10 ;  /* 0x0000000417087825 */ /* 0x004fc800078e020a */
[----:B------:R-:W-:Y:S01]  /*0550*/  IMAD.WIDE R10, R25, 0x4, R10 ;  /* 0x00000004190a7825 */ /* 0x000fe200078e020a */
[----:B------:R3:W2:Y:S04]  /*0560*/  @!P0 LDG.E.EL R17, desc[UR6][R8.64] ;  /* 0x0000000608118981 */ /* 0x0006a8000c2e1900 */
[----:B------:R1:W5:Y:S01]  /*0570*/  @!P1 LDG.E.EL R0, desc[UR6][R10.64] ;  /* 0x000000060a009981 */ /* 0x000362000c2e1900 */
[----:B----4-:R-:W-:-:S03]  /*0580*/  IMAD.WIDE R22, R23, 0x4, R6 ;  /* 0x0000000417167825 */ /* 0x010fc600078e0206 */
[----:B------:R-:W-:Y:S01]  /*0590*/  LDS R28, [R13] ;  /* 0x000000000d1c7984 */ /* 0x000fe20000000800 */
[----:B------:R-:W-:-:S03]  /*05a0*/  IMAD.WIDE R6, R25, 0x4, R6 ;  /* 0x0000000419067825 */ /* 0x000fc600078e0206 */
[----:B------:R4:W5:Y:S01]  /*05b0*/  @!P0 LDG.E.EL R24, desc[UR6][R22.64] ;  /* 0x0000000616188981 */ /* 0x000962000c2e1900 */
[----:B------:R-:W-:Y:S02]  /*05c0*/  IMAD.MOV.U32 R25, RZ, RZ, RZ ;  /* 0x000000ffff197224 */ /* 0x000fe400078e00ff */
[----:B---3--:R-:W-:-:S04]  /*05d0*/  IMAD.WIDE R8, R29, 0x4, R2 ;  /* 0x000000041d087825 */ /* 0x008fc800078e0202 */
[----:B-1----:R-:W-:Y:S01]  /*05e0*/  IMAD.WIDE R10, R29, 0x4, R4 ;  /* 0x000000041d0a7825 */ /* 0x002fe200078e0204 */
[----:B------:R1:W3:Y:S01]  /*05f0*/  @!P1 LDG.E.EL R25, desc[UR6][R6.64] ;  /* 0x0000000606199981 */ /* 0x0002e2000c2e1900 */
[----:B----4-:R-:W-:Y:S02]  /*0600*/  MOV R22, RZ ;  /* 0x000000ff00167202 */ /* 0x010fe40000000f00 */
[C---:B------:R-:W-:Y:S01]  /*0610*/  IMAD.WIDE R2, R21.reuse, 0x4, R2 ;  /* 0x0000000415027825 */ /* 0x040fe200078e0202 */
[----:B------:R-:W4:Y:S03]  /*0620*/  @!P0 LDG.E.EL R26, desc[UR6][R8.64] ;  /* 0x00000006081a8981 */ /* 0x000f26000c2e1900 */
[----:B------:R-:W-:Y:S01]  /*0630*/  IMAD.WIDE R4, R21, 0x4, R4 ;  /* 0x0000000415047825 */ /* 0x000fe200078e0204 */
[----:B------:R-:W4:Y:S01]  /*0640*/  @!P0 LDG.E.EL R27, desc[UR6][R10.64] ;  /* 0x000000060a1b8981 */ /* 0x000f22000c2e1900 */
[----:B-1----:R-:W1:Y:S02]  /*0650*/  LDC.64 R6, c[0x0][0x238] ;  /* 0x00008e00ff067b82 */ /* 0x002e640000000a00 */
[----:B------:R-:W-:Y:S01]  /*0660*/  IMAD.MOV.U32 R21, RZ, RZ, RZ ;  /* 0x000000ffff157224 */ /* 0x000fe200078e00ff */
[----:B------:R-:W4:Y:S04]  /*0670*/  @!P1 LDG.E.EL R22, desc[UR6][R2.64] ;  /* 0x0000000602169981 */ /* 0x000f28000c2e1900 */
[----:B------:R-:W1:Y:S04]  /*0680*/  LDS R23, [R12] ;  /* 0x000000000c177984 */ /* 0x000e680000000800 */
[----:B------:R1:W4:Y:S01]  /*0690*/  @!P1 LDG.E.EL R21, desc[UR6][R4.64] ;  /* 0x0000000604159981 */ /* 0x000322000c2e1900 */
[----:B------:R-:W-:Y:S01]  /*06a0*/  IMAD.MOV.U32 R29, RZ, RZ, 0x3c000000 ;  /* 0x3c000000ff1d7424 */ /* 0x000fe200078e00ff */
[----:B------:R-:W-:-:S04]  /*06b0*/  ISETP.GE.AND P0, PT, R20, 0x2, PT ;  /* 0x000000021400780c */ /* 0x000fc80003f06270 */
[----:B------:R-:W-:Y:S02]  /*06c0*/  ISETP.LT.AND P1, PT, R18, 0x100, !P0 ;  /* 0x000001001200780c */ /* 0x000fe40004721270 */
[C---:B------:R-:W-:Y:S01]  /*06d0*/  ISETP.LT.AND P0, PT, R14.reuse, 0x100, !P0 ;  /* 0x000001000e00780c */ /* 0x040fe20004701270 */
[----:B------:R-:W-:Y:S01]  /*06e0*/  IMAD.IADD R14, R14, 0x1, R15 ;  /* 0x000000010e0e7824 */ /* 0x000fe200078e020f */
[----:B------:R-:W-:-:S03]  /*06f0*/  IADD3 R15, R18, R15, RZ ;  /* 0x0000000f120f7210 */ /* 0x000fc60007ffe0ff */
[----:B01----:R-:W-:Y:S02]  /*0700*/  IMAD.SHL.U32 R5, R14, 0x2, RZ ;  /* 0x000000020e057824 */ /* 0x003fe400078e00ff */
[----:B------:R-:W-:Y:S02]  /*0710*/  IMAD.SHL.U32 R15, R15, 0x2, RZ ;  /* 0x000000020f0f7824 */ /* 0x000fe400078e00ff */
[----:B------:R-:W-:-:S04]  /*0720*/  IMAD.WIDE R4, R5, 0x4, R6 ;  /* 0x0000000405047825 */ /* 0x000fc800078e0206 */
[----:B------:R-:W-:-:S04]  /*0730*/  IMAD.WIDE R6, R15, 0x4, R6 ;  /* 0x000000040f067825 */ /* 0x000fc800078e0206 */
[-C--:B--2---:R-:W-:Y:S01]  /*0740*/  FFMA R17, R17, R29.reuse, 9.9999997473787516356e-06 ;  /* 0x3727c5ac11117423 */ /* 0x084fe2000000001d */
[----:B-----5:R-:W-:-:S05]  /*0750*/  FFMA R0, R0, R29, 9.9999997473787516356e-06 ;  /* 0x3727c5ac00007423 */ /* 0x020fca000000001d */
[----:B------:R-:W0:Y:S01]  /*0760*/  MUFU.RSQ R17, R17 ;  /* 0x0000001100117308 */ /* 0x000e220000001400 */
[--C-:B------:R-:W-:Y:S01]  /*0770*/  FADD R8, R23, -R24.reuse ;  /* 0x8000001817087221 */ /* 0x100fe20000000000 */
[----:B------:R-:W-:-:S06]  /*0780*/  FADD R24, R19, -R24 ;  /* 0x8000001813187221 */ /* 0x000fcc0000000000 */
[----:B------:R-:W1:Y:S01]  /*0790*/  MUFU.RSQ R0, R0 ;  /* 0x0000000000007308 */ /* 0x000e620000001400 */
[--C-:B---3--:R-:W-:Y:S01]  /*07a0*/  FADD R9, R28, -R25.reuse ;  /* 0x800000191c097221 */ /* 0x108fe20000000000 */
[C---:B0-----:R-:W-:Y:S01]  /*07b0*/  FMUL R2, R17.reuse, R24 ;  /* 0x0000001811027220 */ /* 0x041fe20000400000 */
[----:B------:R-:W-:Y:S01]  /*07c0*/  FMUL R8, R17, R8 ;  /* 0x0000000811087220 */ /* 0x000fe20000400000 */
[----:B------:R-:W-:Y:S02]  /*07d0*/  FADD R25, R16, -R25 ;  /* 0x8000001910197221 */ /* 0x000fe40000000000 */
[-CC-:B----4-:R-:W-:Y:S01]  /*07e0*/  FFMA R2, R2, R26.reuse, R27.reuse ;  /* 0x0000001a02027223 */ /* 0x190fe2000000001b */
[----:B------:R-:W-:Y:S01]  /*07f0*/  FFMA R3, R8, R26, R27 ;  /* 0x0000001a08037223 */ /* 0x000fe2000000001b */
[C---:B-1----:R-:W-:Y:S01]  /*0800*/  FMUL R8, R0.reuse, R25 ;  /* 0x0000001900087220 */ /* 0x042fe20000400000 */
[----:B------:R-:W-:-:S03]  /*0810*/  FMUL R0, R0, R9 ;  /* 0x0000000900007220 */ /* 0x000fc60000400000 */
[----:B------:R0:W-:Y:S01]  /*0820*/  @P0 STG.E.64 desc[UR6][R4.64], R2 ;  /* 0x0000000204000986 */ /* 0x0001e2000c101b06 */
[-CC-:B------:R-:W-:Y:S01]  /*0830*/  FFMA R8, R8, R22.reuse, R21.reuse ;  /* 0x0000001608087223 */ /* 0x180fe20000000015 */
[----:B------:R-:W-:Y:S01]  /*0840*/  FFMA R9, R0, R22, R21 ;  /* 0x0000001600097223 */ /* 0x000fe20000000015 */
[----:B0-----:R-:W-:Y:S06]  /*0850*/  @!P1 EXIT ;  /* 0x000000000000994d */ /* 0x001fec0003800000 */
[----:B------:R-:W-:Y:S01]  /*0860*/  STG.E.64 desc[UR6][R6.64], R8 ;  /* 0x0000000806007986 */ /* 0x000fe2000c101b06 */
[----:B------:R-:W-:Y:S05]  /*0870*/  EXIT ;  /* 0x000000000000794d */ /* 0x000fea0003800000 */
.L_x_0:
[----:B------:R-:W-:-:S00]  /*0880*/  BRA `(.L_x_0) ;  /* 0xfffffffc00fc7947 */ /* 0x000fc0000383ffff */
[----:B------:R-:W-:-:S00]  /*0890*/  NOP ;  /* 0x0000000000007918 */ /* 0x000fc00000000000 */
        /* <DEDUP_REMOVED lines=14> */
.L_x_1:


//--------------------- .nv.global.init           --------------------------
	.section	.nv.global.init,"aw",@progbits
.nv.global.init:
	.type		_$_str,@object
	.size		_$_str,(.L_0 - _$_str)
_$_str:
        /*0000*/ 	.byte	0x5f, 0x5f, 0x43, 0x55, 0x44, 0x41, 0x5f, 0x46, 0x54, 0x5a, 0x00
.L_0:


//--------------------- .nv.shared.triton_poi_fused_clone_13 --------------------------
	.section	.nv.shared.triton_poi_fused_clone_13,"aw",@nobits
	.sectionflags	@""
	.align	16
	.zero		1024


//--------------------- .nv.constant0.triton_poi_fused_clone_13 --------------------------
	.section	.nv.constant0.triton_poi_fused_clone_13,"a",@progbits
	.sectionflags	@""
	.align	4
.nv.constant0.triton_poi_fused_clone_13:
	.zero		584
